	.headerflags	@"EF_CUDA_TEXMODE_UNIFIED EF_CUDA_64BIT_ADDRESS EF_CUDA_ACCELERATORS EF_CUDA_SM90 EF_CUDA_VIRTUAL_SM(EF_CUDA_SM90)"
	.elftype	@"ET_EXEC"


//--------------------- .nv.info                  --------------------------
	.section	.nv.info,"",@"SHT_CUDA_INFO"
	.align	4


	//----- nvinfo : EIATTR_REGCOUNT
	.align		4
        /*0000*/ 	.byte	0x04, 0x2f
        /*0002*/ 	.short	(.L_3 - .L_2)
	.align		4
.L_2:
        /*0004*/ 	.word	index@(triton_poi_fused__native_batch_norm_legit_no_training_convolution_relu_3)
        /*0008*/ 	.word	0x00000028


	//----- nvinfo : EIATTR_MIN_STACK_SIZE
	.align		4
.L_3:
        /*000c*/ 	.byte	0x04, 0x12
        /*000e*/ 	.short	(.L_5 - .L_4)
	.align		4
.L_4:
        /*0010*/ 	.word	index@(triton_poi_fused__native_batch_norm_legit_no_training_convolution_relu_3)
        /*0014*/ 	.word	0x00000000


	//----- nvinfo : EIATTR_FRAME_SIZE
	.align		4
.L_5:
        /*0018*/ 	.byte	0x04, 0x11
        /*001a*/ 	.short	(.L_7 - .L_6)
	.align		4
.L_6:
        /*001c*/ 	.word	index@(triton_poi_fused__native_batch_norm_legit_no_training_convolution_relu_3)
        /*0020*/ 	.word	0x00000000


	//----- nvinfo : EIATTR_MIN_STACK_SIZE
	.align		4
.L_7:
        /*0024*/ 	.byte	0x04, 0x12
        /*0026*/ 	.short	(.L_9 - .L_8)
	.align		4
.L_8:
        /*0028*/ 	.word	index@(triton_poi_fused__native_batch_norm_legit_no_training_convolution_relu_3)
        /*002c*/ 	.word	0x00000000
.L_9:


//--------------------- .nv.info.triton_poi_fused__native_batch_norm_legit_no_training_convolution_relu_3 --------------------------
	.section	.nv.info.triton_poi_fused__native_batch_norm_legit_no_training_convolution_relu_3,"",@"SHT_CUDA_INFO"
	.sectionflags	@""
	.align	4


	//----- nvinfo : EIATTR_CUDA_API_VERSION
	.align		4
        /*0000*/ 	.byte	0x04, 0x37
        /*0002*/ 	.short	(.L_11 - .L_10)
.L_10:
        /*0004*/ 	.word	0x0000007c


	//----- nvinfo : EIATTR_KPARAM_INFO
	.align		4
.L_11:
        /*0008*/ 	.byte	0x04, 0x17
        /*000a*/ 	.short	(.L_13 - .L_12)
.L_12:
        /*000c*/ 	.word	0x00000000
        /*0010*/ 	.short	0x0007
        /*0012*/ 	.short	0x0038
        /*0014*/ 	.byte	0x00, 0xf0, 0x11, 0x00


	//----- nvinfo : EIATTR_KPARAM_INFO
	.align		4
.L_13:
        /*0018*/ 	.byte	0x04, 0x17
        /*001a*/ 	.short	(.L_15 - .L_14)
.L_14:
        /*001c*/ 	.word	0x00000000
        /*0020*/ 	.short	0x0006
        /*0022*/ 	.short	0x0030
        /*0024*/ 	.byte	0x00, 0xf4, 0x21, 0x00


	//----- nvinfo : EIATTR_KPARAM_INFO
	.align		4
.L_15:
        /*0028*/ 	.byte	0x04, 0x17
        /*002a*/ 	.short	(.L_17 - .L_16)
.L_16:
        /*002c*/ 	.word	0x00000000
        /*0030*/ 	.short	0x0005
        /*0032*/ 	.short	0x0028
        /*0034*/ 	.byte	0x00, 0xf4, 0x21, 0x00


	//----- nvinfo : EIATTR_KPARAM_INFO
	.align		4
.L_17:
        /*0038*/ 	.byte	0x04, 0x17
        /*003a*/ 	.short	(.L_19 - .L_18)
.L_18:
        /*003c*/ 	.word	0x00000000
        /*0040*/ 	.short	0x0004
        /*0042*/ 	.short	0x0020
        /*0044*/ 	.byte	0x00, 0xf4, 0x21, 0x00


	//----- nvinfo : EIATTR_KPARAM_INFO
	.align		4
.L_19:
        /*0048*/ 	.byte	0x04, 0x17
        /*004a*/ 	.short	(.L_21 - .L_20)
.L_20:
        /*004c*/ 	.word	0x00000000
        /*0050*/ 	.short	0x0003
        /*0052*/ 	.short	0x0018
        /*0054*/ 	.byte	0x00, 0xf4, 0x21, 0x00


	//----- nvinfo : EIATTR_KPARAM_INFO
	.align		4
.L_21:
        /*0058*/ 	.byte	0x04, 0x17
        /*005a*/ 	.short	(.L_23 - .L_22)
.L_22:
        /*005c*/ 	.word	0x00000000
        /*0060*/ 	.short	0x0002
        /*0062*/ 	.short	0x0010
        /*0064*/ 	.byte	0x00, 0xf4, 0x21, 0x00


	//----- nvinfo : EIATTR_KPARAM_INFO
	.align		4
.L_23:
        /*0068*/ 	.byte	0x04, 0x17
        /*006a*/ 	.short	(.L_25 - .L_24)
.L_24:
        /*006c*/ 	.word	0x00000000
        /*0070*/ 	.short	0x0001
        /*0072*/ 	.short	0x0008
        /*0074*/ 	.byte	0x00, 0xf4, 0x21, 0x00


	//----- nvinfo : EIATTR_KPARAM_INFO
	.align		4
.L_25:
        /*0078*/ 	.byte	0x04, 0x17
        /*007a*/ 	.short	(.L_27 - .L_26)
.L_26:
        /*007c*/ 	.word	0x00000000
        /*0080*/ 	.short	0x0000
        /*0082*/ 	.short	0x0000
        /*0084*/ 	.byte	0x00, 0xf4, 0x21, 0x00


	//----- nvinfo : EIATTR_SPARSE_MMA_MASK
	.align		4
.L_27:
        /*0088*/ 	.byte	0x03, 0x50
        /*008a*/ 	.short	0x0000


	//----- nvinfo : EIATTR_MAXREG_COUNT
	.align		4
        /*008c*/ 	.byte	0x03, 0x1b
        /*008e*/ 	.short	0x00ff


	//----- nvinfo : EIATTR_EXIT_INSTR_OFFSETS
	.align		4
        /*0090*/ 	.byte	0x04, 0x1c
        /*0092*/ 	.short	(.L_29 - .L_28)


	//   ....[0]....
.L_28:
        /*0094*/ 	.word	0x00000b40


	//----- nvinfo : EIATTR_REQNTID
	.align		4
.L_29:
        /*0098*/ 	.byte	0x04, 0x10
        /*009a*/ 	.short	(.L_31 - .L_30)
.L_30:
        /*009c*/ 	.word	0x00000080
        /*00a0*/ 	.word	0x00000001
        /*00a4*/ 	.word	0x00000001


	//----- nvinfo : EIATTR_CBANK_PARAM_SIZE
	.align		4
.L_31:
        /*00a8*/ 	.byte	0x03, 0x19
        /*00aa*/ 	.short	0x003c


	//----- nvinfo : EIATTR_PARAM_CBANK
	.align		4
        /*00ac*/ 	.byte	0x04, 0x0a
        /*00ae*/ 	.short	(.L_33 - .L_32)
	.align		4
.L_32:
        /*00b0*/ 	.word	index@(.nv.constant0.triton_poi_fused__native_batch_norm_legit_no_training_convolution_relu_3)
        /*00b4*/ 	.short	0x0210
        /*00b6*/ 	.short	0x003c


	//----- nvinfo : EIATTR_SW_WAR
	.align		4
.L_33:
        /*00b8*/ 	.byte	0x04, 0x36
        /*00ba*/ 	.short	(.L_35 - .L_34)
.L_34:
        /*00bc*/ 	.word	0x00000008
.L_35:


//--------------------- .nv.callgraph             --------------------------
	.section	.nv.callgraph,"",@"SHT_CUDA_CALLGRAPH"
	.align	4
	.sectionentsize	8
	.align		4
        /*0000*/ 	.word	0x00000000
	.align		4
        /*0004*/ 	.word	0xffffffff
	.align		4
        /*0008*/ 	.word	0x00000000
	.align		4
        /*000c*/ 	.word	0xfffffffe
	.align		4
        /*0010*/ 	.word	0x00000000
	.align		4
        /*0014*/ 	.word	0xfffffffd
	.align		4
        /*0018*/ 	.word	0x00000000
	.align		4
        /*001c*/ 	.word	0xfffffffc


//--------------------- .nv.constant4             --------------------------
	.section	.nv.constant4,"a",@progbits
	.align	8
	.align		8
.nv.constant4:
        /*0000*/ 	.dword	_$_str
	.align		8
        /*0008*/ 	.dword	_$_str_$_2


//--------------------- .text.triton_poi_fused__native_batch_norm_legit_no_training_convolution_relu_3 --------------------------
	.section	.text.triton_poi_fused__native_batch_norm_legit_no_training_convolution_relu_3,"ax",@progbits
	.align	128
        .global         triton_poi_fused__native_batch_norm_legit_no_training_convolution_relu_3
        .type           triton_poi_fused__native_batch_norm_legit_no_training_convolution_relu_3,@function
        .size           triton_poi_fused__native_batch_norm_legit_no_training_convolution_relu_3,(.L_x_1 - triton_poi_fused__native_batch_norm_legit_no_training_convolution_relu_3)
        .other          triton_poi_fused__native_batch_norm_legit_no_training_convolution_relu_3,@"STO_CUDA_ENTRY STV_DEFAULT"
triton_poi_fused__native_batch_norm_legit_no_training_convolution_relu_3:
.text.triton_poi_fused__native_batch_norm_legit_no_training_convolution_relu_3:
[----:B------:R-:W-:Y:S01]  /*0000*/  LDC R1, c[0x0][0x28] ;  /* 0x00000a00ff017b82 */ /* 0x000fe20000000800 */
[----:B------:R-:W1:Y:S07]  /*0010*/  S2R R0, SR_TID.X ;  /* 0x0000000000007919 */ /* 0x000e6e0000002100 */
[----:B------:R-:W2:Y:S01]  /*0020*/  LDC.64 R30, c[0x0][0x228] ;  /* 0x00008a00ff1e7b82 */ /* 0x000ea20000000a00 */
[----:B------:R-:W-:Y:S01]  /*0030*/  ULDC.64 UR4, c[0x0][0x208] ;  /* 0x0000820000047ab9 */ /* 0x000fe20000000a00 */
[----:B------:R-:W3:Y:S06]  /*0040*/  S2R R3, SR_CTAID.X ;  /* 0x0000000000037919 */ /* 0x000eec0000002500 */
[----:B------:R-:W4:Y:S08]  /*0050*/  LDC.64 R28, c[0x0][0x218] ;  /* 0x00008600ff1c7b82 */ /* 0x000f300000000a00 */
[----:B------:R-:W5:Y:S08]  /*0060*/  LDC.64 R36, c[0x0][0x210] ;  /* 0x00008400ff247b82 */ /* 0x000f700000000a00 */
[----:B------:R-:W5:Y:S01]  /*0070*/  LDC.64 R26, c[0x0][0x220] ;  /* 0x00008800ff1a7b82 */ /* 0x000f620000000a00 */
[----:B-1----:R-:W-:-:S07]  /*0080*/  SHF.L.U32 R0, R0, 0x2, RZ ;  /* 0x0000000200007819 */ /* 0x002fce00000006ff */
[----:B------:R-:W1:Y:S01]  /*0090*/  LDC.64 R24, c[0x0][0x230] ;  /* 0x00008c00ff187b82 */ /* 0x000e620000000a00 */
[----:B------:R-:W-:-:S04]  /*00a0*/  LOP3.LUT R0, R0, 0x1fc, RZ, 0xc0, !PT ;  /* 0x000001fc00007812 */ /* 0x000fc800078ec0ff */
[----:B---3--:R-:W-:-:S03]  /*00b0*/  LEA R2, R3, R0, 0xa ;  /* 0x0000000003027211 */ /* 0x008fc600078e50ff */
[----:B------:R-:W3:Y:S02]  /*00c0*/  LDC.64 R20, c[0x0][0x238] ;  /* 0x00008e00ff147b82 */ /* 0x000ee40000000a00 */
[----:B------:R-:W-:-:S05]  /*00d0*/  IMAD.HI R0, R2, 0x2aaaaaab, RZ ;  /* 0x2aaaaaab02007827 */ /* 0x000fca00078e02ff */
[----:B------:R-:W-:-:S04]  /*00e0*/  SHF.R.U32.HI R3, RZ, 0x1f, R0 ;  /* 0x0000001fff037819 */ /* 0x000fc80000011600 */
[----:B------:R-:W-:-:S05]  /*00f0*/  LEA.HI R3, R0, R3, RZ, 0x1d ;  /* 0x0000000300037211 */ /* 0x000fca00078fe8ff */
[----:B------:R-:W-:-:S04]  /*0100*/  IMAD R8, R3, -0x30, R2 ;  /* 0xffffffd003087824 */ /* 0x000fc800078e0202 */
[----:B--2---:R-:W-:-:S06]  /*0110*/  IMAD.WIDE R4, R8, 0x4, R30 ;  /* 0x0000000408047825 */ /* 0x004fcc00078e021e */
[----:B------:R-:W2:Y:S01]  /*0120*/  LDG.E.EL.128 R4, desc[UR4][R4.64] ;  /* 0x0000000404047981 */ /* 0x000ea2000c2e1d00 */
[----:B----4-:R-:W-:-:S04]  /*0130*/  IMAD.WIDE R12, R8, 0x4, R28 ;  /* 0x00000004080c7825 */ /* 0x010fc800078e021c */
[----:B-----5:R-:W-:Y:S02]  /*0140*/  IMAD.WIDE R36, R2, 0x4, R36 ;  /* 0x0000000402247825 */ /* 0x020fe400078e0224 */
[----:B------:R-:W4:Y:S02]  /*0150*/  LDG.E.EL.128 R12, desc[UR4][R12.64] ;  /* 0x000000040c0c7981 */ /* 0x000f24000c2e1d00 */
[----:B0-----:R-:W-:Y:S02]  /*0160*/  IMAD.WIDE R16, R8, 0x4, R26 ;  /* 0x0000000408107825 */ /* 0x001fe400078e021a */
[----:B------:R-:W4:Y:S04]  /*0170*/  LDG.E.128 R32, desc[UR4][R36.64] ;  /* 0x0000000424207981 */ /* 0x000f28000c1e1d00 */
[----:B------:R-:W5:Y:S01]  /*0180*/  LDG.E.EL.128 R16, desc[UR4][R16.64] ;  /* 0x0000000410107981 */ /* 0x000f62000c2e1d00 */
[----:B--2---:R-:W-:-:S04]  /*0190*/  FADD R0, R4, 9.9999997473787516356e-06 ;  /* 0x3727c5ac04007421 */ /* 0x004fc80000000000 */
[----:B------:R-:W0:Y:S01]  /*01a0*/  MUFU.SQRT R3, R0 ;  /* 0x0000000000037308 */ /* 0x000e220000002000 */
[----:B------:R-:W-:Y:S01]  /*01b0*/  FADD R7, R7, 9.9999997473787516356e-06 ;  /* 0x3727c5ac07077421 */ /* 0x000fe20000000000 */
[----:B------:R-:W-:Y:S01]  /*01c0*/  FADD R6, R6, 9.9999997473787516356e-06 ;  /* 0x3727c5ac06067421 */ /* 0x000fe20000000000 */
[----:B------:R-:W-:-:S05]  /*01d0*/  FADD R5, R5, 9.9999997473787516356e-06 ;  /* 0x3727c5ac05057421 */ /* 0x000fca0000000000 */
[----:B------:R-:W2:Y:S01]  /*01e0*/  MUFU.SQRT R7, R7 ;  /* 0x0000000700077308 */ /* 0x000ea20000002000 */
[----:B0-----:R-:W-:-:S07]  /*01f0*/  FSETP.GT.AND P6, PT, R3, 8.50705917302346158658e+37, PT ;  /* 0x7e8000000300780b */ /* 0x001fce0003fc4000 */
[----:B------:R-:W0:Y:S01]  /*0200*/  MUFU.SQRT R6, R6 ;  /* 0x0000000600067308 */ /* 0x000e220000002000 */
[----:B------:R-:W-:Y:S01]  /*0210*/  FSETP.GEU.AND P5, PT, R3, 1.175494350822287508e-38, PT ;  /* 0x008000000300780b */ /* 0x000fe20003fae000 */
[----:B------:R-:W-:-:S06]  /*0220*/  HFMA2.MMA R0, -RZ, RZ, 1.625, 0 ;  /* 0x3e800000ff007435 */ /* 0x000fcc00000001ff */
[----:B------:R1:W3:Y:S01]  /*0230*/  MUFU.SQRT R9, R5 ;  /* 0x0000000500097308 */ /* 0x0002e20000002000 */
[----:B--2---:R-:W-:Y:S01]  /*0240*/  FSETP.GT.AND P1, PT, R7, 8.50705917302346158658e+37, PT ;  /* 0x7e8000000700780b */ /* 0x004fe20003f24000 */
[----:B------:R-:W-:Y:S01]  /*0250*/  @P6 FMUL R3, R3, 0.25 ;  /* 0x3e80000003036820 */ /* 0x000fe20000400000 */
[----:B0-----:R-:W-:-:S03]  /*0260*/  FSETP.GT.AND P2, PT, R6, 8.50705917302346158658e+37, PT ;  /* 0x7e8000000600780b */ /* 0x001fc60003f44000 */
[----:B------:R-:W-:Y:S01]  /*0270*/  @!P5 FMUL R3, R3, 16777216 ;  /* 0x4b8000000303d820 */ /* 0x000fe20000400000 */
[----:B-1----:R-:W-:Y:S02]  /*0280*/  FSEL R5, R0, 1, P6 ;  /* 0x3f80000000057808 */ /* 0x002fe40003000000 */
[----:B------:R-:W-:Y:S01]  /*0290*/  FSETP.GEU.AND P6, PT, R7, 1.175494350822287508e-38, PT ;  /* 0x008000000700780b */ /* 0x000fe20003fce000 */
[----:B------:R-:W0:Y:S01]  /*02a0*/  MUFU.RCP R4, R3 ;  /* 0x0000000300047308 */ /* 0x000e220000001000 */
[C---:B------:R-:W-:Y:S02]  /*02b0*/  FSETP.GEU.AND P0, PT, R6.reuse, 1.175494350822287508e-38, PT ;  /* 0x008000000600780b */ /* 0x040fe40003f0e000 */
[----:B---3--:R-:W-:Y:S01]  /*02c0*/  FSETP.GT.AND P4, PT, R9, 8.50705917302346158658e+37, PT ;  /* 0x7e8000000900780b */ /* 0x008fe20003f84000 */
[----:B------:R-:W-:Y:S01]  /*02d0*/  @P1 FMUL R7, R7, 0.25 ;  /* 0x3e80000007071820 */ /* 0x000fe20000400000 */
[----:B------:R-:W-:Y:S01]  /*02e0*/  FSETP.GEU.AND P3, PT, R9, 1.175494350822287508e-38, PT ;  /* 0x008000000900780b */ /* 0x000fe20003f6e000 */
[----:B------:R-:W-:Y:S01]  /*02f0*/  @!P5 FMUL R5, R5, 16777216 ;  /* 0x4b8000000505d820 */ /* 0x000fe20000400000 */
[----:B------:R-:W-:-:S05]  /*0300*/  @P2 FMUL R6, R6, 0.25 ;  /* 0x3e80000006062820 */ /* 0x000fca0000400000 */
[----:B------:R-:W-:Y:S02]  /*0310*/  @!P6 FMUL R7, R7, 16777216 ;  /* 0x4b8000000707e820 */ /* 0x000fe40000400000 */
[----:B------:R-:W-:Y:S01]  /*0320*/  @!P0 FMUL R6, R6, 16777216 ;  /* 0x4b80000006068820 */ /* 0x000fe20000400000 */
[----:B0-----:R-:W-:Y:S01]  /*0330*/  FMUL R4, R4, R5 ;  /* 0x0000000504047220 */ /* 0x001fe20000400000 */
[----:B------:R-:W-:Y:S01]  /*0340*/  @P4 FMUL R9, R9, 0.25 ;  /* 0x3e80000009094820 */ /* 0x000fe20000400000 */
[----:B------:R-:W0:Y:S01]  /*0350*/  MUFU.RCP R3, R7 ;  /* 0x0000000700037308 */ /* 0x000e220000001000 */
[----:B----4-:R-:W-:Y:S02]  /*0360*/  FADD R32, R32, R12 ;  /* 0x0000000c20207221 */ /* 0x010fe40000000000 */
[----:B------:R-:W-:-:S05]  /*0370*/  @!P3 FMUL R9, R9, 16777216 ;  /* 0x4b8000000909b820 */ /* 0x000fca0000400000 */
[----:B------:R-:W1:Y:S01]  /*0380*/  MUFU.RCP R5, R6 ;  /* 0x0000000600057308 */ /* 0x000e620000001000 */
[C---:B------:R-:W-:Y:S02]  /*0390*/  FSEL R12, R0.reuse, 1, P1 ;  /* 0x3f800000000c7808 */ /* 0x040fe40000800000 */
[----:B------:R-:W-:-:S05]  /*03a0*/  FSEL R10, R0, 1, P2 ;  /* 0x3f800000000a7808 */ /* 0x000fca0001000000 */
[----:B------:R5:W2:Y:S01]  /*03b0*/  MUFU.RCP R22, R9 ;  /* 0x0000000900167308 */ /* 0x000aa20000001000 */
[----:B------:R-:W-:Y:S01]  /*03c0*/  @!P6 FMUL R12, R12, 16777216 ;  /* 0x4b8000000c0ce820 */ /* 0x000fe20000400000 */
[----:B------:R-:W-:Y:S01]  /*03d0*/  @!P0 FMUL R10, R10, 16777216 ;  /* 0x4b8000000a0a8820 */ /* 0x000fe20000400000 */
[----:B------:R-:W-:Y:S02]  /*03e0*/  FSEL R11, R0, 1, P4 ;  /* 0x3f800000000b7808 */ /* 0x000fe40002000000 */
[----:B0-----:R-:W-:Y:S01]  /*03f0*/  FMUL R3, R3, R12 ;  /* 0x0000000c03037220 */ /* 0x001fe20000400000 */
[----:B-----5:R-:W-:Y:S01]  /*0400*/  FADD R9, -R16, R32 ;  /* 0x0000002010097221 */ /* 0x020fe20000000100 */
[----:B-1----:R-:W-:Y:S01]  /*0410*/  FMUL R16, R5, R10 ;  /* 0x0000000a05107220 */ /* 0x002fe20000400000 */
[----:B------:R-:W-:Y:S02]  /*0420*/  @!P3 FMUL R11, R11, 16777216 ;  /* 0x4b8000000b0bb820 */ /* 0x000fe40000400000 */
[----:B------:R-:W-:Y:S01]  /*0430*/  FMUL R12, R4, R9 ;  /* 0x00000009040c7220 */ /* 0x000fe20000400000 */
[----:B------:R-:W-:-:S04]  /*0440*/  IMAD.WIDE R4, R8, 0x4, R24 ;  /* 0x0000000408047825 */ /* 0x000fc800078e0218 */
[----:B------:R-:W-:-:S04]  /*0450*/  IMAD.WIDE R8, R8, 0x4, R20 ;  /* 0x0000000408087825 */ /* 0x000fc800078e0214 */
[----:B--2---:R-:W-:Y:S01]  /*0460*/  FMUL R22, R22, R11 ;  /* 0x0000000b16167220 */ /* 0x004fe20000400000 */
[----:B------:R-:W2:Y:S04]  /*0470*/  LDG.E.EL.128 R4, desc[UR4][R4.64] ;  /* 0x0000000404047981 */ /* 0x000ea8000c2e1d00 */
[----:B------:R-:W2:Y:S01]  /*0480*/  LDG.E.EL.128 R8, desc[UR4][R8.64] ;  /* 0x0000000408087981 */ /* 0x000ea2000c2e1d00 */
[----:B------:R-:W-:Y:S01]  /*0490*/  FADD R33, R33, R13 ;  /* 0x0000000d21217221 */ /* 0x000fe20000000000 */
[----:B------:R-:W-:Y:S01]  /*04a0*/  FADD R34, R34, R14 ;  /* 0x0000000e22227221 */ /* 0x000fe20000000000 */
[----:B------:R-:W-:Y:S02]  /*04b0*/  FADD R35, R35, R15 ;  /* 0x0000000f23237221 */ /* 0x000fe40000000000 */
[----:B------:R-:W-:-:S04]  /*04c0*/  FADD R17, -R17, R33 ;  /* 0x0000002111117221 */ /* 0x000fc80000000100 */
[----:B------:R-:W-:Y:S01]  /*04d0*/  FMUL R22, R22, R17 ;  /* 0x0000001116167220 */ /* 0x000fe20000400000 */
[----:B--2---:R-:W-:Y:S01]  /*04e0*/  FFMA R4, R4, R12, R8 ;  /* 0x0000000c04047223 */ /* 0x004fe20000000008 */
[----:B------:R-:W-:-:S05]  /*04f0*/  IADD3 R12, R2, 0x200, RZ ;  /* 0x00000200020c7810 */ /* 0x000fca0007ffe0ff */
[----:B------:R-:W-:-:S05]  /*0500*/  IMAD.HI R13, R12, 0x2aaaaaab, RZ ;  /* 0x2aaaaaab0c0d7827 */ /* 0x000fca00078e02ff */
[----:B------:R-:W-:-:S04]  /*0510*/  SHF.R.U32.HI R14, RZ, 0x1f, R13 ;  /* 0x0000001fff0e7819 */ /* 0x000fc8000001160d */
[----:B------:R-:W-:-:S05]  /*0520*/  LEA.HI R13, R13, R14, RZ, 0x1d ;  /* 0x0000000e0d0d7211 */ /* 0x000fca00078fe8ff */
[----:B------:R-:W-:-:S04]  /*0530*/  IMAD R8, R13, -0x30, R12 ;  /* 0xffffffd00d087824 */ /* 0x000fc800078e020c */
[----:B------:R-:W-:-:S06]  /*0540*/  IMAD.WIDE R12, R8, 0x4, R30 ;  /* 0x00000004080c7825 */ /* 0x000fcc00078e021e */
[----:B------:R-:W2:Y:S01]  /*0550*/  LDG.E.EL.128 R12, desc[UR4][R12.64] ;  /* 0x000000040c0c7981 */ /* 0x000ea2000c2e1d00 */
[----:B------:R-:W-:Y:S01]  /*0560*/  FADD R30, -R19, R35 ;  /* 0x00000023131e7221 */ /* 0x000fe20000000100 */
[----:B------:R-:W-:Y:S01]  /*0570*/  FADD R19, -R18, R34 ;  /* 0x0000002212137221 */ /* 0x000fe20000000100 */
[----:B------:R-:W-:-:S04]  /*0580*/  IMAD.WIDE R28, R8, 0x4, R28 ;  /* 0x00000004081c7825 */ /* 0x000fc800078e021c */
[----:B------:R-:W-:Y:S01]  /*0590*/  FMUL R16, R16, R19 ;  /* 0x0000001310107220 */ /* 0x000fe20000400000 */
[----:B------:R-:W-:-:S04]  /*05a0*/  IMAD.WIDE R18, R8, 0x4, R26 ;  /* 0x0000000408127825 */ /* 0x000fc800078e021a */
[----:B------:R-:W-:-:S04]  /*05b0*/  IMAD.WIDE R24, R8, 0x4, R24 ;  /* 0x0000000408187825 */ /* 0x000fc800078e0218 */
[----:B------:R-:W-:-:S04]  /*05c0*/  IMAD.WIDE R20, R8, 0x4, R20 ;  /* 0x0000000408147825 */ /* 0x000fc800078e0214 */
[----:B------:R-:W-:Y:S01]  /*05d0*/  FMUL R3, R3, R30 ;  /* 0x0000001e03037220 */ /* 0x000fe20000400000 */
[----:B------:R-:W-:Y:S01]  /*05e0*/  FFMA R5, R5, R22, R9 ;  /* 0x0000001605057223 */ /* 0x000fe20000000009 */
[----:B------:R-:W-:Y:S01]  /*05f0*/  FFMA R6, R6, R16, R10 ;  /* 0x0000001006067223 */ /* 0x000fe2000000000a */
[----:B------:R-:W3:Y:S04]  /*0600*/  LDG.E.EL.128 R28, desc[UR4][R28.64] ;  /* 0x000000041c1c7981 */ /* 0x000ee8000c2e1d00 */
[----:B------:R-:W4:Y:S04]  /*0610*/  LDG.E.EL.128 R16, desc[UR4][R18.64] ;  /* 0x0000000412107981 */ /* 0x000f28000c2e1d00 */
[----:B------:R-:W5:Y:S04]  /*0620*/  LDG.E.EL.128 R24, desc[UR4][R24.64] ;  /* 0x0000000418187981 */ /* 0x000f68000c2e1d00 */
[----:B------:R-:W5:Y:S04]  /*0630*/  LDG.E.EL.128 R20, desc[UR4][R20.64] ;  /* 0x0000000414147981 */ /* 0x000f68000c2e1d00 */
[----:B------:R0:W-:Y:S04]  /*0640*/  STG.E.128 desc[UR4][R36.64], R32 ;  /* 0x0000002024007986 */ /* 0x0001e8000c101d04 */
[----:B0-----:R-:W3:Y:S01]  /*0650*/  LDG.E.128 R32, desc[UR4][R36.64+0x800] ;  /* 0x0008000424207981 */ /* 0x001ee2000c1e1d00 */
[----:B------:R-:W-:Y:S01]  /*0660*/  FFMA R3, R7, R3, R11 ;  /* 0x0000000307037223 */ /* 0x000fe2000000000b */
[----:B--2---:R-:W-:Y:S01]  /*0670*/  FADD R12, R12, 9.9999997473787516356e-06 ;  /* 0x3727c5ac0c0c7421 */ /* 0x004fe20000000000 */
[----:B------:R-:W-:-:S03]  /*0680*/  FADD R13, R13, 9.9999997473787516356e-06 ;  /* 0x3727c5ac0d0d7421 */ /* 0x000fc60000000000 */
[----:B------:R-:W0:Y:S01]  /*0690*/  MUFU.SQRT R8, R12 ;  /* 0x0000000c00087308 */ /* 0x000e220000002000 */
[----:B------:R-:W-:Y:S01]  /*06a0*/  FADD R15, R15, 9.9999997473787516356e-06 ;  /* 0x3727c5ac0f0f7421 */ /* 0x000fe20000000000 */
[----:B------:R-:W-:-:S06]  /*06b0*/  FADD R14, R14, 9.9999997473787516356e-06 ;  /* 0x3727c5ac0e0e7421 */ /* 0x000fcc0000000000 */
[----:B------:R-:W1:Y:S08]  /*06c0*/  MUFU.SQRT R9, R13 ;  /* 0x0000000d00097308 */ /* 0x000e700000002000 */
[----:B------:R-:W2:Y:S01]  /*06d0*/  MUFU.SQRT R11, R15 ;  /* 0x0000000f000b7308 */ /* 0x000ea20000002000 */
[----:B0-----:R-:W-:-:S07]  /*06e0*/  FSETP.GT.AND P6, PT, R8, 8.50705917302346158658e+37, PT ;  /* 0x7e8000000800780b */ /* 0x001fce0003fc4000 */
[----:B------:R-:W0:Y:S01]  /*06f0*/  MUFU.SQRT R14, R14 ;  /* 0x0000000e000e7308 */ /* 0x000e220000002000 */
[C---:B-1----:R-:W-:Y:S02]  /*0700*/  FSETP.GT.AND P4, PT, R9.reuse, 8.50705917302346158658e+37, PT ;  /* 0x7e8000000900780b */ /* 0x042fe40003f84000 */
[C---:B------:R-:W-:Y:S02]  /*0710*/  FSETP.GEU.AND P5, PT, R8.reuse, 1.175494350822287508e-38, PT ;  /* 0x008000000800780b */ /* 0x040fe40003fae000 */
[----:B------:R-:W-:Y:S02]  /*0720*/  FSETP.GEU.AND P1, PT, R9, 1.175494350822287508e-38, PT ;  /* 0x008000000900780b */ /* 0x000fe40003f2e000 */
[C---:B--2---:R-:W-:Y:S01]  /*0730*/  FSETP.GT.AND P2, PT, R11.reuse, 8.50705917302346158658e+37, PT ;  /* 0x7e8000000b00780b */ /* 0x044fe20003f44000 */
[----:B------:R-:W-:Y:S01]  /*0740*/  @P6 FMUL R8, R8, 0.25 ;  /* 0x3e80000008086820 */ /* 0x000fe20000400000 */
[----:B------:R-:W-:Y:S02]  /*0750*/  FSEL R12, R0, 1, P6 ;  /* 0x3f800000000c7808 */ /* 0x000fe40003000000 */
[----:B------:R-:W-:-:S02]  /*0760*/  FSETP.GEU.AND P6, PT, R11, 1.175494350822287508e-38, PT ;  /* 0x008000000b00780b */ /* 0x000fc40003fce000 */
[C---:B0-----:R-:W-:Y:S01]  /*0770*/  FSETP.GT.AND P3, PT, R14.reuse, 8.50705917302346158658e+37, PT ;  /* 0x7e8000000e00780b */ /* 0x041fe20003f64000 */
[----:B------:R-:W-:Y:S01]  /*0780*/  @P4 FMUL R9, R9, 0.25 ;  /* 0x3e80000009094820 */ /* 0x000fe20000400000 */
[----:B------:R-:W-:Y:S01]  /*0790*/  FSETP.GEU.AND P0, PT, R14, 1.175494350822287508e-38, PT ;  /* 0x008000000e00780b */ /* 0x000fe20003f0e000 */
[----:B------:R-:W-:Y:S02]  /*07a0*/  @!P5 FMUL R8, R8, 16777216 ;  /* 0x4b8000000808d820 */ /* 0x000fe40000400000 */
[----:B------:R-:W-:Y:S02]  /*07b0*/  @!P1 FMUL R9, R9, 16777216 ;  /* 0x4b80000009099820 */ /* 0x000fe40000400000 */
[----:B------:R-:W-:Y:S01]  /*07c0*/  @P2 FMUL R11, R11, 0.25 ;  /* 0x3e8000000b0b2820 */ /* 0x000fe20000400000 */
[----:B------:R0:W1:Y:S03]  /*07d0*/  MUFU.RCP R7, R8 ;  /* 0x0000000800077308 */ /* 0x0000660000001000 */
[----:B------:R-:W-:-:S02]  /*07e0*/  @!P6 FMUL R11, R11, 16777216 ;  /* 0x4b8000000b0be820 */ /* 0x000fc40000400000 */
[----:B------:R-:W-:-:S03]  /*07f0*/  @P3 FMUL R14, R14, 0.25 ;  /* 0x3e8000000e0e3820 */ /* 0x000fc60000400000 */
[----:B------:R-:W2:Y:S01]  /*0800*/  MUFU.RCP R9, R9 ;  /* 0x0000000900097308 */ /* 0x000ea20000001000 */
[----:B0-----:R-:W-:Y:S01]  /*0810*/  FSEL R8, R0, 1, P4 ;  /* 0x3f80000000087808 */ /* 0x001fe20002000000 */
[----:B------:R-:W-:Y:S01]  /*0820*/  @!P0 FMUL R14, R14, 16777216 ;  /* 0x4b8000000e0e8820 */ /* 0x000fe20000400000 */
[----:B------:R-:W-:-:S05]  /*0830*/  @!P5 FMUL R12, R12, 16777216 ;  /* 0x4b8000000c0cd820 */ /* 0x000fca0000400000 */
[----:B------:R-:W0:Y:S01]  /*0840*/  MUFU.RCP R11, R11 ;  /* 0x0000000b000b7308 */ /* 0x000e220000001000 */
[----:B------:R-:W-:Y:S01]  /*0850*/  @!P1 FMUL R8, R8, 16777216 ;  /* 0x4b80000008089820 */ /* 0x000fe20000400000 */
[----:B-1----:R-:W-:Y:S01]  /*0860*/  FMUL R7, R7, R12 ;  /* 0x0000000c07077220 */ /* 0x002fe20000400000 */
[----:B------:R-:W-:-:S05]  /*0870*/  FSEL R12, R0, 1, P2 ;  /* 0x3f800000000c7808 */ /* 0x000fca0001000000 */
[----:B------:R-:W1:Y:S01]  /*0880*/  MUFU.RCP R10, R14 ;  /* 0x0000000e000a7308 */ /* 0x000e620000001000 */
[----:B------:R-:W-:Y:S01]  /*0890*/  FSEL R13, R0, 1, P3 ;  /* 0x3f800000000d7808 */ /* 0x000fe20001800000 */
[----:B--2---:R-:W-:Y:S02]  /*08a0*/  FMUL R0, R9, R8 ;  /* 0x0000000809007220 */ /* 0x004fe40000400000 */
[----:B------:R-:W2:Y:S01]  /*08b0*/  LDC.64 R8, c[0x0][0x240] ;  /* 0x00009000ff087b82 */ /* 0x000ea20000000a00 */
[----:B------:R-:W-:Y:S01]  /*08c0*/  @!P6 FMUL R12, R12, 16777216 ;  /* 0x4b8000000c0ce820 */ /* 0x000fe20000400000 */
[----:B------:R-:W-:Y:S01]  /*08d0*/  @!P0 FMUL R13, R13, 16777216 ;  /* 0x4b8000000d0d8820 */ /* 0x000fe20000400000 */
[----:B---3--:R-:W-:Y:S01]  /*08e0*/  FADD R28, R32, R28 ;  /* 0x0000001c201c7221 */ /* 0x008fe20000000000 */
[----:B------:R-:W-:Y:S01]  /*08f0*/  FADD R29, R33, R29 ;  /* 0x0000001d211d7221 */ /* 0x000fe20000000000 */
[----:B------:R-:W-:Y:S01]  /*0900*/  FADD R30, R34, R30 ;  /* 0x0000001e221e7221 */ /* 0x000fe20000000000 */
[----:B------:R-:W-:Y:S01]  /*0910*/  FADD R31, R35, R31 ;  /* 0x0000001f231f7221 */ /* 0x000fe20000000000 */
[----:B0-----:R-:W-:Y:S01]  /*0920*/  FMUL R12, R11, R12 ;  /* 0x0000000c0b0c7220 */ /* 0x001fe20000400000 */
[----:B----4-:R-:W-:Y:S01]  /*0930*/  FADD R16, -R16, R28 ;  /* 0x0000001c10107221 */ /* 0x010fe20000000100 */
[----:B------:R-:W-:Y:S01]  /*0940*/  FADD R17, -R17, R29 ;  /* 0x0000001d11117221 */ /* 0x000fe20000000100 */
[----:B------:R-:W-:Y:S01]  /*0950*/  FADD R11, -R18, R30 ;  /* 0x0000001e120b7221 */ /* 0x000fe20000000100 */
[----:B-1----:R-:W-:Y:S01]  /*0960*/  FMUL R10, R10, R13 ;  /* 0x0000000d0a0a7220 */ /* 0x002fe20000400000 */
[----:B------:R-:W-:Y:S01]  /*0970*/  FADD R19, -R19, R31 ;  /* 0x0000001f13137221 */ /* 0x000fe20000000100 */
[----:B------:R-:W-:Y:S01]  /*0980*/  FMUL R7, R7, R16 ;  /* 0x0000001007077220 */ /* 0x000fe20000400000 */
[----:B------:R-:W-:Y:S01]  /*0990*/  FMUL R0, R0, R17 ;  /* 0x0000001100007220 */ /* 0x000fe20000400000 */
[----:B------:R-:W-:Y:S01]  /*09a0*/  FMUL R11, R10, R11 ;  /* 0x0000000b0a0b7220 */ /* 0x000fe20000400000 */
[----:B------:R-:W-:Y:S01]  /*09b0*/  FMUL R12, R12, R19 ;  /* 0x000000130c0c7220 */ /* 0x000fe20000400000 */
[----:B-----5:R-:W-:Y:S01]  /*09c0*/  FFMA R20, R24, R7, R20 ;  /* 0x0000000718147223 */ /* 0x020fe20000000014 */
[----:B------:R-:W-:Y:S01]  /*09d0*/  FFMA R0, R25, R0, R21 ;  /* 0x0000000019007223 */ /* 0x000fe20000000015 */
[----:B------:R-:W-:Y:S01]  /*09e0*/  FFMA R11, R26, R11, R22 ;  /* 0x0000000b1a0b7223 */ /* 0x000fe20000000016 */
[----:B------:R-:W-:Y:S01]  /*09f0*/  FFMA R12, R27, R12, R23 ;  /* 0x0000000c1b0c7223 */ /* 0x000fe20000000017 */
[----:B------:R-:W-:-:S02]  /*0a00*/  FSETP.GEU.AND P6, PT, R3, RZ, PT ;  /* 0x000000ff0300720b */ /* 0x000fc40003fce000 */
[----:B------:R-:W-:Y:S02]  /*0a10*/  FSETP.GEU.AND P0, PT, R6, RZ, PT ;  /* 0x000000ff0600720b */ /* 0x000fe40003f0e000 */
[----:B------:R-:W-:Y:S02]  /*0a20*/  SEL R7, R3, RZ, P6 ;  /* 0x000000ff03077207 */ /* 0x000fe40003000000 */
[----:B------:R-:W-:Y:S02]  /*0a30*/  FSETP.GEU.AND P1, PT, R5, RZ, PT ;  /* 0x000000ff0500720b */ /* 0x000fe40003f2e000 */
[----:B------:R-:W-:Y:S02]  /*0a40*/  FSETP.GEU.AND P2, PT, R4, RZ, PT ;  /* 0x000000ff0400720b */ /* 0x000fe40003f4e000 */
[----:B------:R-:W-:Y:S02]  /*0a50*/  FSETP.GEU.AND P3, PT, R11, RZ, PT ;  /* 0x000000ff0b00720b */ /* 0x000fe40003f6e000 */
[----:B------:R-:W-:-:S02]  /*0a60*/  FSETP.GEU.AND P4, PT, R0, RZ, PT ;  /* 0x000000ff0000720b */ /* 0x000fc40003f8e000 */
[----:B------:R-:W-:Y:S02]  /*0a70*/  FSETP.GEU.AND P5, PT, R20, RZ, PT ;  /* 0x000000ff1400720b */ /* 0x000fe40003fae000 */
[----:B------:R-:W-:Y:S01]  /*0a80*/  FSETP.GEU.AND P6, PT, R12, RZ, PT ;  /* 0x000000ff0c00720b */ /* 0x000fe20003fce000 */
[----:B--2---:R-:W-:Y:S01]  /*0a90*/  IMAD.WIDE R8, R2, 0x4, R8 ;  /* 0x0000000402087825 */ /* 0x004fe200078e0208 */
[----:B------:R-:W-:Y:S02]  /*0aa0*/  SEL R6, R6, RZ, P0 ;  /* 0x000000ff06067207 */ /* 0x000fe40000000000 */
[----:B------:R-:W-:Y:S02]  /*0ab0*/  SEL R5, R5, RZ, P1 ;  /* 0x000000ff05057207 */ /* 0x000fe40000800000 */
[----:B------:R-:W-:Y:S02]  /*0ac0*/  SEL R4, R4, RZ, P2 ;  /* 0x000000ff04047207 */ /* 0x000fe40001000000 */
[----:B------:R-:W-:-:S02]  /*0ad0*/  SEL R22, R11, RZ, P3 ;  /* 0x000000ff0b167207 */ /* 0x000fc40001800000 */
[----:B------:R-:W-:Y:S02]  /*0ae0*/  SEL R21, R0, RZ, P4 ;  /* 0x000000ff00157207 */ /* 0x000fe40002000000 */
[----:B------:R-:W-:Y:S02]  /*0af0*/  SEL R20, R20, RZ, P5 ;  /* 0x000000ff14147207 */ /* 0x000fe40002800000 */
[----:B------:R-:W-:Y:S01]  /*0b00*/  SEL R23, R12, RZ, P6 ;  /* 0x000000ff0c177207 */ /* 0x000fe20003000000 */
[----:B------:R-:W-:Y:S04]  /*0b10*/  STG.E.128 desc[UR4][R36.64+0x800], R28 ;  /* 0x0008001c24007986 */ /* 0x000fe8000c101d04 */
[----:B------:R-:W-:Y:S04]  /*0b20*/  STG.E.128 desc[UR4][R8.64], R4 ;  /* 0x0000000408007986 */ /* 0x000fe8000c101d04 */
[----:B------:R-:W-:Y:S01]  /*0b30*/  STG.E.128 desc[UR4][R8.64+0x800], R20 ;  /* 0x0008001408007986 */ /* 0x000fe2000c101d04 */
[----:B------:R-:W-:Y:S05]  /*0b40*/  EXIT ;  /* 0x000000000000794d */ /* 0x000fea0003800000 */
.L_x_0:
[----:B------:R-:W-:-:S00]  /*0b50*/  BRA `(.L_x_0) ;  /* 0xfffffffc00fc7947 */ /* 0x000fc0000383ffff */
[----:B------:R-:W-:-:S00]  /*0b60*/  NOP ;  /* 0x0000000000007918 */ /* 0x000fc00000000000 */
        /* <DEDUP_REMOVED lines=9> */
.L_x_1:


//--------------------- .nv.global.init           --------------------------
	.section	.nv.global.init,"aw",@progbits
.nv.global.init:
	.type		_$_str,@object
	.size		_$_str,(_$_str_$_2 - _$_str)
_$_str:
        /*0000*/ 	.byte	0x5f, 0x5f, 0x43, 0x55, 0x44, 0x41, 0x5f, 0x46, 0x54, 0x5a, 0x00
	.type		_$_str_$_2,@object
	.size		_$_str_$_2,(.L_1 - _$_str_$_2)
_$_str_$_2:
        /*000b*/ 	.byte	0x5f, 0x5f, 0x43, 0x55, 0x44, 0x41, 0x5f, 0x50, 0x52, 0x45, 0x43, 0x5f, 0x53, 0x51, 0x52, 0x54
        /*001b*/ 	.byte	0x00
.L_1:


//--------------------- .nv.constant0.triton_poi_fused__native_batch_norm_legit_no_training_convolution_relu_3 --------------------------
	.section	.nv.constant0.triton_poi_fused__native_batch_norm_legit_no_training_convolution_relu_3,"a",@progbits
	.sectionflags	@""
	.align	4
.nv.constant0.triton_poi_fused__native_batch_norm_legit_no_training_convolution_relu_3:
	.zero		588
